//
// Generated by NVIDIA NVVM Compiler
//
// Compiler Build ID: CL-36424714
// Cuda compilation tools, release 13.0, V13.0.88
// Based on NVVM 20.0.0
//

.version 9.0
.target sm_100
.address_size 64

	// .globl	_Z14angles_to_sinePdS_
.global .align 4 .b8 __cudart_i2opi_f[24] = {65, 144, 67, 60, 153, 149, 98, 219, 192, 221, 52, 245, 209, 87, 39, 252, 41, 21, 68, 78, 110, 131, 249, 162};

.visible .entry _Z14angles_to_sinePdS_(
	.param .u64 .ptr .align 1 _Z14angles_to_sinePdS__param_0,
	.param .u64 .ptr .align 1 _Z14angles_to_sinePdS__param_1
)
{
	.local .align 4 .b8 	__local_depot0[28];
	.reg .b64 	%SP;
	.reg .b64 	%SPL;
	.reg .pred 	%p<10>;
	.reg .b32 	%r<41>;
	.reg .b32 	%f<28>;
	.reg .b64 	%rd<29>;
	.reg .b64 	%fd<5>;

	mov.u64 	%SPL, __local_depot0;
	ld.param.u64 	%rd9, [_Z14angles_to_sinePdS__param_0];
	ld.param.u64 	%rd10, [_Z14angles_to_sinePdS__param_1];
	add.u64 	%rd1, %SPL, 0;
	mov.u32 	%r1, %tid.x;
	setp.gt.u32 	%p1, %r1, 5;
	@%p1 bra 	$L__BB0_10;
	cvta.to.global.u64 	%rd12, %rd9;
	mul.wide.u32 	%rd13, %r1, 8;
	add.s64 	%rd14, %rd12, %rd13;
	ld.global.f64 	%fd1, [%rd14];
	cvt.rn.f32.f64 	%f1, %fd1;
	mul.f32 	%f7, %f1, 0f3F22F983;
	cvt.rni.s32.f32 	%r40, %f7;
	cvt.rn.f32.s32 	%f8, %r40;
	fma.rn.f32 	%f9, %f8, 0fBFC90FDA, %f1;
	fma.rn.f32 	%f10, %f8, 0fB3A22168, %f9;
	fma.rn.f32 	%f27, %f8, 0fA7C234C5, %f10;
	abs.f32 	%f3, %f1;
	setp.ltu.f32 	%p2, %f3, 0f47CE4780;
	@%p2 bra 	$L__BB0_9;
	setp.neu.f32 	%p3, %f3, 0f7F800000;
	@%p3 bra 	$L__BB0_4;
	mov.f32 	%f13, 0f00000000;
	mul.rn.f32 	%f27, %f1, %f13;
	mov.b32 	%r40, 0;
	bra.uni 	$L__BB0_9;
$L__BB0_4:
	mov.b32 	%r3, %f1;
	shl.b32 	%r17, %r3, 8;
	or.b32  	%r4, %r17, -2147483648;
	mov.b64 	%rd28, 0;
	mov.b32 	%r37, 0;
	mov.u64 	%rd26, __cudart_i2opi_f;
	mov.u64 	%rd27, %rd1;
$L__BB0_5:
	.pragma "nounroll";
	ld.global.nc.u32 	%r18, [%rd26];
	mad.wide.u32 	%rd17, %r18, %r4, %rd28;
	shr.u64 	%rd28, %rd17, 32;
	st.local.u32 	[%rd27], %rd17;
	add.s32 	%r37, %r37, 1;
	add.s64 	%rd27, %rd27, 4;
	add.s64 	%rd26, %rd26, 4;
	setp.ne.s32 	%p4, %r37, 6;
	@%p4 bra 	$L__BB0_5;
	shr.u32 	%r19, %r3, 23;
	st.local.u32 	[%rd1+24], %rd28;
	and.b32  	%r7, %r19, 31;
	and.b32  	%r20, %r19, 224;
	add.s32 	%r21, %r20, -128;
	shr.u32 	%r22, %r21, 5;
	mul.wide.u32 	%rd18, %r22, 4;
	sub.s64 	%rd8, %rd1, %rd18;
	ld.local.u32 	%r38, [%rd8+24];
	ld.local.u32 	%r39, [%rd8+20];
	setp.eq.s32 	%p5, %r7, 0;
	@%p5 bra 	$L__BB0_8;
	shf.l.wrap.b32 	%r38, %r39, %r38, %r7;
	ld.local.u32 	%r23, [%rd8+16];
	shf.l.wrap.b32 	%r39, %r23, %r39, %r7;
$L__BB0_8:
	shr.u32 	%r24, %r38, 30;
	shf.l.wrap.b32 	%r25, %r39, %r38, 2;
	shl.b32 	%r26, %r39, 2;
	shr.u32 	%r27, %r25, 31;
	add.s32 	%r28, %r27, %r24;
	neg.s32 	%r29, %r28;
	setp.lt.s32 	%p6, %r3, 0;
	selp.b32 	%r40, %r29, %r28, %p6;
	xor.b32  	%r30, %r25, %r3;
	shr.s32 	%r31, %r25, 31;
	xor.b32  	%r32, %r31, %r25;
	xor.b32  	%r33, %r31, %r26;
	cvt.u64.u32 	%rd19, %r32;
	shl.b64 	%rd20, %rd19, 32;
	cvt.u64.u32 	%rd21, %r33;
	or.b64  	%rd22, %rd20, %rd21;
	cvt.rn.f64.s64 	%fd2, %rd22;
	mul.f64 	%fd3, %fd2, 0d3BF921FB54442D19;
	cvt.rn.f32.f64 	%f11, %fd3;
	neg.f32 	%f12, %f11;
	setp.lt.s32 	%p7, %r30, 0;
	selp.f32 	%f27, %f12, %f11, %p7;
$L__BB0_9:
	mul.rn.f32 	%f14, %f27, %f27;
	and.b32  	%r35, %r40, 1;
	setp.eq.b32 	%p8, %r35, 1;
	selp.f32 	%f15, 0f3F800000, %f27, %p8;
	fma.rn.f32 	%f16, %f14, %f15, 0f00000000;
	fma.rn.f32 	%f17, %f14, 0f37CBAC00, 0fBAB607ED;
	selp.f32 	%f18, %f17, 0fB94D4153, %p8;
	selp.f32 	%f19, 0f3D2AAABB, 0f3C0885E4, %p8;
	fma.rn.f32 	%f20, %f18, %f14, %f19;
	selp.f32 	%f21, 0fBEFFFFFF, 0fBE2AAAA8, %p8;
	fma.rn.f32 	%f22, %f20, %f14, %f21;
	fma.rn.f32 	%f23, %f22, %f16, %f15;
	and.b32  	%r36, %r40, 2;
	setp.eq.s32 	%p9, %r36, 0;
	mov.f32 	%f24, 0f00000000;
	sub.f32 	%f25, %f24, %f23;
	selp.f32 	%f26, %f23, %f25, %p9;
	cvt.f64.f32 	%fd4, %f26;
	cvta.to.global.u64 	%rd23, %rd10;
	add.s64 	%rd25, %rd23, %rd13;
	st.global.f64 	[%rd25], %fd4;
$L__BB0_10:
	ret;

}


// ===== COMPILED SASS (sm_100) =====

	.target	sm_100

	.elftype	@"ET_EXEC"


//--------------------- .note.nv.tkinfo           --------------------------
	.section	.note.nv.tkinfo,"",@"SHT_NOTE"
	.sectionflags	@"SHF_NOTE_NV_TKINFO"
	.tkinfo
        /*0018*/ 	.word	0x00000002
        /*0030*/ 	.string	""
        /*0030*/ 	.string	"ptxas"
        /*0030*/ 	.string	"Cuda compilation tools, release 13.0, V13.0.88"
        /*0030*/ 	.string	"Build cuda_13.0.r13.0/compiler.36424714_0"
        /*0030*/ 	.string	"-arch sm_100 -m 64 "



//--------------------- .note.nv.cuinfo           --------------------------
	.section	.note.nv.cuinfo,"",@"SHT_NOTE"
	.sectionflags	@"SHF_NOTE_NV_CUINFO"
        /*0018*/ 	.short	0x0002
        /*001a*/ 	.short	0x0064
        /*001c*/ 	.short	0x0082
	.zero		2


//--------------------- .nv.info                  --------------------------
	.section	.nv.info,"",@"SHT_CUDA_INFO"
	.align	4


	//----- nvinfo : EIATTR_REGCOUNT
	.align		4
        /*0000*/ 	.byte	0x04, 0x2f
        /*0002*/ 	.short	(.L_2 - .L_1)
	.align		4
.L_1:
        /*0004*/ 	.word	index@(_Z14angles_to_sinePdS_)
        /*0008*/ 	.word	0x00000012


	//----- nvinfo : EIATTR_FRAME_SIZE
	.align		4
.L_2:
        /*000c*/ 	.byte	0x04, 0x11
        /*000e*/ 	.short	(.L_4 - .L_3)
	.align		4
.L_3:
        /*0010*/ 	.word	index@(_Z14angles_to_sinePdS_)
        /*0014*/ 	.word	0x00000000


	//----- nvinfo : EIATTR_MIN_STACK_SIZE
	.align		4
.L_4:
        /*0018*/ 	.byte	0x04, 0x12
        /*001a*/ 	.short	(.L_6 - .L_5)
	.align		4
.L_5:
        /*001c*/ 	.word	index@(_Z14angles_to_sinePdS_)
        /*0020*/ 	.word	0x00000000
.L_6:


//--------------------- .nv.compat                --------------------------
	.section	.nv.compat,"",@"SHT_CUDA_COMPAT_INFO"
	.align	4
        /*0000*/ 	.byte	0x02, 0x09, 0x00, 0x00, 0x02, 0x02, 0x01, 0x00, 0x02, 0x05, 0x05, 0x00, 0x03, 0x07, 0x01, 0x01
        /*0010*/ 	.byte	0x02, 0x03, 0x00, 0x00, 0x02, 0x06, 0x01, 0x00, 0x04, 0x0b, 0x08, 0x00, 0x01, 0x00, 0x00, 0x00
        /*0020*/ 	.byte	0x00, 0x00, 0x00, 0x00


//--------------------- .nv.info._Z14angles_to_sinePdS_ --------------------------
	.section	.nv.info._Z14angles_to_sinePdS_,"",@"SHT_CUDA_INFO"
	.sectionflags	@""
	.align	4


	//----- nvinfo : EIATTR_CUDA_API_VERSION
	.align		4
        /*0000*/ 	.byte	0x04, 0x37
        /*0002*/ 	.short	(.L_8 - .L_7)
.L_7:
        /*0004*/ 	.word	0x00000082


	//----- nvinfo : EIATTR_KPARAM_INFO
	.align		4
.L_8:
        /*0008*/ 	.byte	0x04, 0x17
        /*000a*/ 	.short	(.L_10 - .L_9)
.L_9:
        /*000c*/ 	.word	0x00000000
        /*0010*/ 	.short	0x0001
        /*0012*/ 	.short	0x0008
        /*0014*/ 	.byte	0x00, 0xf5, 0x21, 0x00


	//----- nvinfo : EIATTR_KPARAM_INFO
	.align		4
.L_10:
        /*0018*/ 	.byte	0x04, 0x17
        /*001a*/ 	.short	(.L_12 - .L_11)
.L_11:
        /*001c*/ 	.word	0x00000000
        /*0020*/ 	.short	0x0000
        /*0022*/ 	.short	0x0000
        /*0024*/ 	.byte	0x00, 0xf5, 0x21, 0x00


	//----- nvinfo : EIATTR_SPARSE_MMA_MASK
	.align		4
.L_12:
        /*0028*/ 	.byte	0x03, 0x50
        /*002a*/ 	.short	0x0000


	//----- nvinfo : EIATTR_MAXREG_COUNT
	.align		4
        /*002c*/ 	.byte	0x03, 0x1b
        /*002e*/ 	.short	0x00ff


	//----- nvinfo : EIATTR_MERCURY_ISA_VERSION
	.align		4
        /*0030*/ 	.byte	0x03, 0x5f
        /*0032*/ 	.short	0x0101


	//----- nvinfo : EIATTR_VRC_CTA_INIT_COUNT
	.align		4
        /*0034*/ 	.byte	0x02, 0x4a
	.zero		1
	.zero		1


	//----- nvinfo : EIATTR_EXIT_INSTR_OFFSETS
	.align		4
        /*0038*/ 	.byte	0x04, 0x1c
        /*003a*/ 	.short	(.L_14 - .L_13)


	//   ....[0]....
.L_13:
        /*003c*/ 	.word	0x00000030


	//   ....[1]....
        /*0040*/ 	.word	0x00000880


	//----- nvinfo : EIATTR_CRS_STACK_SIZE
	.align		4
.L_14:
        /*0044*/ 	.byte	0x04, 0x1e
        /*0046*/ 	.short	(.L_16 - .L_15)
.L_15:
        /*0048*/ 	.word	0x00000000


	//----- nvinfo : EIATTR_CBANK_PARAM_SIZE
	.align		4
.L_16:
        /*004c*/ 	.byte	0x03, 0x19
        /*004e*/ 	.short	0x0010


	//----- nvinfo : EIATTR_PARAM_CBANK
	.align		4
        /*0050*/ 	.byte	0x04, 0x0a
        /*0052*/ 	.short	(.L_18 - .L_17)
	.align		4
.L_17:
        /*0054*/ 	.word	index@(.nv.constant0._Z14angles_to_sinePdS_)
        /*0058*/ 	.short	0x0380
        /*005a*/ 	.short	0x0010


	//----- nvinfo : EIATTR_SW_WAR
	.align		4
.L_18:
        /*005c*/ 	.byte	0x04, 0x36
        /*005e*/ 	.short	(.L_20 - .L_19)
.L_19:
        /*0060*/ 	.word	0x00000008
.L_20:


//--------------------- .nv.callgraph             --------------------------
	.section	.nv.callgraph,"",@"SHT_CUDA_CALLGRAPH"
	.align	4
	.sectionentsize	8
	.align		4
        /*0000*/ 	.word	0x00000000
	.align		4
        /*0004*/ 	.word	0xffffffff
	.align		4
        /*0008*/ 	.word	0x00000000
	.align		4
        /*000c*/ 	.word	0xfffffffe
	.align		4
        /*0010*/ 	.word	0x00000000
	.align		4
        /*0014*/ 	.word	0xfffffffd
	.align		4
        /*0018*/ 	.word	0x00000000
	.align		4
        /*001c*/ 	.word	0xfffffffc


//--------------------- .nv.constant4             --------------------------
	.section	.nv.constant4,"a",@progbits
	.align	8
	.align		8
.nv.constant4:
        /*0000*/ 	.dword	__cudart_i2opi_f


//--------------------- .text._Z14angles_to_sinePdS_ --------------------------
	.section	.text._Z14angles_to_sinePdS_,"ax",@progbits
	.align	128
        .global         _Z14angles_to_sinePdS_
        .type           _Z14angles_to_sinePdS_,@function
        .size           _Z14angles_to_sinePdS_,(.L_x_6 - _Z14angles_to_sinePdS_)
        .other          _Z14angles_to_sinePdS_,@"STO_CUDA_ENTRY STV_DEFAULT"
_Z14angles_to_sinePdS_:
.text._Z14angles_to_sinePdS_:
[----:B------:R-:W-:Y:S01]  /*0000*/  LDC R1, c[0x0][0x37c] ;  /* 0x0000df00ff017b82 */ /* 0x000fe20000000800 */
[----:B------:R-:W0:Y:S02]  /*0010*/  S2R R2, SR_TID.X ;  /* 0x0000000000027919 */ /* 0x000e240000002100 */
[----:B0-----:R-:W-:-:S13]  /*0020*/  ISETP.GT.U32.AND P0, PT, R2, 0x5, PT ;  /* 0x000000050200780c */ /* 0x001fda0003f04070 */
[----:B------:R-:W-:Y:S05]  /*0030*/  @P0 EXIT ;  /* 0x000000000000094d */ /* 0x000fea0003800000 */
[----:B------:R-:W0:Y:S01]  /*0040*/  LDC.64 R4, c[0x0][0x380] ;  /* 0x0000e000ff047b82 */ /* 0x000e220000000a00 */
[----:B------:R-:W1:Y:S01]  /*0050*/  LDCU.64 UR6, c[0x0][0x358] ;  /* 0x00006b00ff0677ac */ /* 0x000e620008000a00 */
[----:B0-----:R-:W-:-:S06]  /*0060*/  IMAD.WIDE.U32 R4, R2, 0x8, R4 ;  /* 0x0000000802047825 */ /* 0x001fcc00078e0004 */
[----:B-1----:R-:W2:Y:S01]  /*0070*/  LDG.E.64 R4, desc[UR6][R4.64] ;  /* 0x0000000604047981 */ /* 0x002ea2000c1e1b00 */
[----:B------:R-:W-:Y:S01]  /*0080*/  BSSY.RECONVERGENT B0, `(.L_x_0) ;  /* 0x000006a000007945 */ /* 0x000fe20003800200 */
[----:B--2---:R-:W0:Y:S02]  /*0090*/  F2F.F32.F64 R0, R4 ;  /* 0x0000000400007310 */ /* 0x004e240000301000 */
[C---:B0-----:R-:W-:Y:S01]  /*00a0*/  FMUL R3, R0.reuse, 0.63661974668502807617 ;  /* 0x3f22f98300037820 */ /* 0x041fe20000400000 */
[----:B------:R-:W-:-:S05]  /*00b0*/  FSETP.GE.AND P0, PT, |R0|, 105615, PT ;  /* 0x47ce47800000780b */ /* 0x000fca0003f06200 */
[----:B------:R-:W0:Y:S02]  /*00c0*/  F2I.NTZ R3, R3 ;  /* 0x0000000300037305 */ /* 0x000e240000203100 */
[----:B0-----:R-:W-:-:S05]  /*00d0*/  I2FP.F32.S32 R7, R3 ;  /* 0x0000000300077245 */ /* 0x001fca0000201400 */
[----:B------:R-:W-:-:S04]  /*00e0*/  FFMA R6, R7, -1.5707962512969970703, R0 ;  /* 0xbfc90fda07067823 */ /* 0x000fc80000000000 */
[----:B------:R-:W-:-:S04]  /*00f0*/  FFMA R6, R7, -7.5497894158615963534e-08, R6 ;  /* 0xb3a2216807067823 */ /* 0x000fc80000000006 */
[----:B------:R-:W-:Y:S01]  /*0100*/  FFMA R6, R7, -5.3903029534742383927e-15, R6 ;  /* 0xa7c234c507067823 */ /* 0x000fe20000000006 */
[----:B------:R-:W-:Y:S06]  /*0110*/  @!P0 BRA `(.L_x_1) ;  /* 0x0000000400808947 */ /* 0x000fec0003800000 */
[----:B------:R-:W-:-:S13]  /*0120*/  FSETP.NEU.AND P0, PT, |R0|, +INF , PT ;  /* 0x7f8000000000780b */ /* 0x000fda0003f0d200 */
[----:B------:R-:W-:Y:S01]  /*0130*/  @!P0 FMUL R6, RZ, R0 ;  /* 0x00000000ff068220 */ /* 0x000fe20000400000 */
[----:B------:R-:W-:Y:S01]  /*0140*/  @!P0 IMAD.MOV.U32 R3, RZ, RZ, RZ ;  /* 0x000000ffff038224 */ /* 0x000fe200078e00ff */
[----:B------:R-:W-:Y:S06]  /*0150*/  @!P0 BRA `(.L_x_1) ;  /* 0x0000000400708947 */ /* 0x000fec0003800000 */
[----:B------:R-:W-:Y:S01]  /*0160*/  IMAD.SHL.U32 R3, R0, 0x100, RZ ;  /* 0x0000010000037824 */ /* 0x000fe200078e00ff */
[----:B------:R-:W0:Y:S01]  /*0170*/  LDCU.64 UR8, c[0x4][URZ] ;  /* 0x01000000ff0877ac */ /* 0x000e220008000a00 */
[----:B------:R-:W-:Y:S02]  /*0180*/  IMAD.MOV.U32 R11, RZ, RZ, RZ ;  /* 0x000000ffff0b7224 */ /* 0x000fe400078e00ff */
[----:B------:R-:W-:Y:S01]  /*0190*/  IMAD.MOV.U32 R8, RZ, RZ, RZ ;  /* 0x000000ffff087224 */ /* 0x000fe200078e00ff */
[----:B------:R-:W-:Y:S01]  /*01a0*/  LOP3.LUT R3, R3, 0x80000000, RZ, 0xfc, !PT ;  /* 0x8000000003037812 */ /* 0x000fe200078efcff */
[----:B------:R-:W-:Y:S01]  /*01b0*/  UMOV UR5, URZ ;  /* 0x000000ff00057c82 */ /* 0x000fe20008000000 */
[----:B------:R-:W-:-:S05]  /*01c0*/  UMOV UR4, URZ ;  /* 0x000000ff00047c82 */ /* 0x000fca0008000000 */
.L_x_2:
[----:B0-----:R-:W-:Y:S02]  /*01d0*/  IMAD.U32 R6, RZ, RZ, UR8 ;  /* 0x00000008ff067e24 */ /* 0x001fe4000f8e00ff */
[----:B------:R-:W-:-:S05]  /*01e0*/  IMAD.U32 R7, RZ, RZ, UR9 ;  /* 0x00000009ff077e24 */ /* 0x000fca000f8e00ff */
[----:B------:R-:W2:Y:S01]  /*01f0*/  LDG.E.CONSTANT R4, desc[UR6][R6.64] ;  /* 0x0000000606047981 */ /* 0x000ea2000c1e9900 */
[----:B------:R-:W-:Y:S01]  /*0200*/  UIADD3 UR4, UPT, UPT, UR4, 0x1, URZ ;  /* 0x0000000104047890 */ /* 0x000fe2000fffe0ff */
[C---:B------:R-:W-:Y:S01]  /*0210*/  ISETP.EQ.AND P0, PT, R8.reuse, RZ, PT ;  /* 0x000000ff0800720c */ /* 0x040fe20003f02270 */
[----:B------:R-:W-:Y:S01]  /*0220*/  UIADD3 UR8, UP1, UPT, UR8, 0x4, URZ ;  /* 0x0000000408087890 */ /* 0x000fe2000ff3e0ff */
[C---:B------:R-:W-:Y:S01]  /*0230*/  ISETP.EQ.AND P1, PT, R8.reuse, 0x4, PT ;  /* 0x000000040800780c */ /* 0x040fe20003f22270 */
[----:B------:R-:W-:Y:S01]  /*0240*/  UISETP.NE.AND UP0, UPT, UR4, 0x6, UPT ;  /* 0x000000060400788c */ /* 0x000fe2000bf05270 */
[C---:B------:R-:W-:Y:S01]  /*0250*/  ISETP.EQ.AND P2, PT, R8.reuse, 0x8, PT ;  /* 0x000000080800780c */ /* 0x040fe20003f42270 */
[----:B------:R-:W-:Y:S01]  /*0260*/  UIADD3.X UR9, UPT, UPT, URZ, UR9, URZ, UP1, !UPT ;  /* 0x00000009ff097290 */ /* 0x000fe20008ffe4ff */
[C---:B------:R-:W-:Y:S02]  /*0270*/  ISETP.EQ.AND P3, PT, R8.reuse, 0xc, PT ;  /* 0x0000000c0800780c */ /* 0x040fe40003f62270 */
[----:B------:R-:W-:-:S02]  /*0280*/  ISETP.EQ.AND P4, PT, R8, 0x10, PT ;  /* 0x000000100800780c */ /* 0x000fc40003f82270 */
[C---:B------:R-:W-:Y:S02]  /*0290*/  ISETP.EQ.AND P5, PT, R8.reuse, 0x14, PT ;  /* 0x000000140800780c */ /* 0x040fe40003fa2270 */
[----:B------:R-:W-:Y:S01]  /*02a0*/  IADD3 R8, PT, PT, R8, 0x4, RZ ;  /* 0x0000000408087810 */ /* 0x000fe20007ffe0ff */
[----:B--2---:R-:W-:-:S03]  /*02b0*/  IMAD.WIDE.U32 R4, R4, R3, RZ ;  /* 0x0000000304047225 */ /* 0x004fc600078e00ff */
[----:B------:R-:W-:-:S04]  /*02c0*/  IADD3 R4, P6, PT, R4, R11, RZ ;  /* 0x0000000b04047210 */ /* 0x000fc80007fde0ff */
[----:B------:R-:W-:Y:S01]  /*02d0*/  IADD3.X R11, PT, PT, R5, UR5, RZ, P6, !PT ;  /* 0x00000005050b7c10 */ /* 0x000fe2000b7fe4ff */
[--C-:B------:R-:W-:Y:S01]  /*02e0*/  @P1 IMAD.MOV.U32 R10, RZ, RZ, R4.reuse ;  /* 0x000000ffff0a1224 */ /* 0x100fe200078e0004 */
[----:B------:R-:W-:Y:S01]  /*02f0*/  @P0 MOV R9, R4 ;  /* 0x0000000400090202 */ /* 0x000fe20000000f00 */
[--C-:B------:R-:W-:Y:S02]  /*0300*/  @P2 IMAD.MOV.U32 R12, RZ, RZ, R4.reuse ;  /* 0x000000ffff0c2224 */ /* 0x100fe400078e0004 */
[--C-:B------:R-:W-:Y:S02]  /*0310*/  @P3 IMAD.MOV.U32 R13, RZ, RZ, R4.reuse ;  /* 0x000000ffff0d3224 */ /* 0x100fe400078e0004 */
[--C-:B------:R-:W-:Y:S02]  /*0320*/  @P4 IMAD.MOV.U32 R14, RZ, RZ, R4.reuse ;  /* 0x000000ffff0e4224 */ /* 0x100fe400078e0004 */
[----:B------:R-:W-:Y:S01]  /*0330*/  @P5 IMAD.MOV.U32 R15, RZ, RZ, R4 ;  /* 0x000000ffff0f5224 */ /* 0x000fe200078e0004 */
[----:B------:R-:W-:Y:S06]  /*0340*/  BRA.U UP0, `(.L_x_2) ;  /* 0xfffffffd00a07547 */ /* 0x000fec000b83ffff */
[----:B------:R-:W-:Y:S01]  /*0350*/  SHF.R.U32.HI R3, RZ, 0x17, R0 ;  /* 0x00000017ff037819 */ /* 0x000fe20000011600 */
[----:B------:R-:W-:Y:S03]  /*0360*/  BSSY.RECONVERGENT B1, `(.L_x_3) ;  /* 0x0000029000017945 */ /* 0x000fe60003800200 */
[C---:B------:R-:W-:Y:S02]  /*0370*/  LOP3.LUT R4, R3.reuse, 0xe0, RZ, 0xc0, !PT ;  /* 0x000000e003047812 */ /* 0x040fe400078ec0ff */
[----:B------:R-:W-:-:S03]  /*0380*/  LOP3.LUT P6, RZ, R3, 0x1f, RZ, 0xc0, !PT ;  /* 0x0000001f03ff7812 */ /* 0x000fc600078cc0ff */
[----:B------:R-:W-:-:S05]  /*0390*/  VIADD R4, R4, 0xffffff80 ;  /* 0xffffff8004047836 */ /* 0x000fca0000000000 */
[----:B------:R-:W-:-:S05]  /*03a0*/  SHF.R.U32.HI R4, RZ, 0x5, R4 ;  /* 0x00000005ff047819 */ /* 0x000fca0000011604 */
[----:B------:R-:W-:-:S05]  /*03b0*/  IMAD.U32 R6, R4, -0x4, RZ ;  /* 0xfffffffc04067824 */ /* 0x000fca00078e00ff */
[C---:B------:R-:W-:Y:S02]  /*03c0*/  ISETP.EQ.AND P3, PT, R6.reuse, -0x18, PT ;  /* 0xffffffe80600780c */ /* 0x040fe40003f62270 */
[C---:B------:R-:W-:Y:S02]  /*03d0*/  ISETP.EQ.AND P4, PT, R6.reuse, -0x14, PT ;  /* 0xffffffec0600780c */ /* 0x040fe40003f82270 */
[C---:B------:R-:W-:Y:S02]  /*03e0*/  ISETP.EQ.AND P2, PT, R6.reuse, -0x10, PT ;  /* 0xfffffff00600780c */ /* 0x040fe40003f42270 */
[C---:B------:R-:W-:Y:S02]  /*03f0*/  ISETP.EQ.AND P1, PT, R6.reuse, -0xc, PT ;  /* 0xfffffff40600780c */ /* 0x040fe40003f22270 */
[C---:B------:R-:W-:Y:S02]  /*0400*/  ISETP.EQ.AND P0, PT, R6.reuse, -0x8, PT ;  /* 0xfffffff80600780c */ /* 0x040fe40003f02270 */
[----:B------:R-:W-:-:S03]  /*0410*/  ISETP.EQ.AND P5, PT, R6, RZ, PT ;  /* 0x000000ff0600720c */ /* 0x000fc60003fa2270 */
[--C-:B------:R-:W-:Y:S01]  /*0420*/  @P3 IMAD.MOV.U32 R4, RZ, RZ, R9.reuse ;  /* 0x000000ffff043224 */ /* 0x100fe200078e0009 */
[C---:B------:R-:W-:Y:S01]  /*0430*/  ISETP.EQ.AND P3, PT, R6.reuse, -0x4, PT ;  /* 0xfffffffc0600780c */ /* 0x040fe20003f62270 */
[----:B------:R-:W-:Y:S02]  /*0440*/  @P4 IMAD.MOV.U32 R5, RZ, RZ, R9 ;  /* 0x000000ffff054224 */ /* 0x000fe400078e0009 */
[----:B------:R-:W-:Y:S01]  /*0450*/  @P4 IMAD.MOV.U32 R4, RZ, RZ, R10 ;  /* 0x000000ffff044224 */ /* 0x000fe200078e000a */
[----:B------:R-:W-:Y:S01]  /*0460*/  ISETP.EQ.AND P4, PT, R6, 0x4, PT ;  /* 0x000000040600780c */ /* 0x000fe20003f82270 */
[----:B------:R-:W-:Y:S01]  /*0470*/  @P2 IMAD.MOV.U32 R4, RZ, RZ, R12 ;  /* 0x000000ffff042224 */ /* 0x000fe200078e000c */
[----:B------:R-:W-:Y:S01]  /*0480*/  @P2 MOV R5, R10 ;  /* 0x0000000a00052202 */ /* 0x000fe20000000f00 */
[----:B------:R-:W-:Y:S02]  /*0490*/  @P1 IMAD.MOV.U32 R4, RZ, RZ, R13 ;  /* 0x000000ffff041224 */ /* 0x000fe400078e000d */
[----:B------:R-:W-:-:S02]  /*04a0*/  @P0 IMAD.MOV.U32 R4, RZ, RZ, R14 ;  /* 0x000000ffff040224 */ /* 0x000fc400078e000e */
[----:B------:R-:W-:Y:S02]  /*04b0*/  @P1 IMAD.MOV.U32 R5, RZ, RZ, R12 ;  /* 0x000000ffff051224 */ /* 0x000fe400078e000c */
[----:B------:R-:W-:Y:S02]  /*04c0*/  @P3 IMAD.MOV.U32 R4, RZ, RZ, R15 ;  /* 0x000000ffff043224 */ /* 0x000fe400078e000f */
[----:B------:R-:W-:Y:S02]  /*04d0*/  @P5 IMAD.MOV.U32 R4, RZ, RZ, R11 ;  /* 0x000000ffff045224 */ /* 0x000fe400078e000b */
[----:B------:R-:W-:Y:S01]  /*04e0*/  @P0 IMAD.MOV.U32 R5, RZ, RZ, R13 ;  /* 0x000000ffff050224 */ /* 0x000fe200078e000d */
[----:B------:R-:W-:Y:S01]  /*04f0*/  @P3 MOV R5, R14 ;  /* 0x0000000e00053202 */ /* 0x000fe20000000f00 */
[----:B------:R-:W-:Y:S01]  /*0500*/  @P5 IMAD.MOV.U32 R5, RZ, RZ, R15 ;  /* 0x000000ffff055224 */ /* 0x000fe200078e000f */
[----:B------:R-:W-:Y:S01]  /*0510*/  MOV R8, R4 ;  /* 0x0000000400087202 */ /* 0x000fe20000000f00 */
[----:B------:R-:W-:Y:S01]  /*0520*/  @P4 IMAD.MOV.U32 R5, RZ, RZ, R11 ;  /* 0x000000ffff054224 */ /* 0x000fe200078e000b */
[----:B------:R-:W-:Y:S06]  /*0530*/  @!P6 BRA `(.L_x_4) ;  /* 0x00000000002ce947 */ /* 0x000fec0003800000 */
[----:B------:R-:W-:Y:S01]  /*0540*/  @P2 IMAD.MOV.U32 R4, RZ, RZ, R9 ;  /* 0x000000ffff042224 */ /* 0x000fe200078e0009 */
[----:B------:R-:W-:Y:S01]  /*0550*/  LOP3.LUT R3, R3, 0x1f, RZ, 0xc0, !PT ;  /* 0x0000001f03037812 */ /* 0x000fe200078ec0ff */
[----:B------:R-:W-:Y:S02]  /*0560*/  @P1 IMAD.MOV.U32 R4, RZ, RZ, R10 ;  /* 0x000000ffff041224 */ /* 0x000fe400078e000a */
[----:B------:R-:W-:Y:S01]  /*0570*/  @P0 IMAD.MOV.U32 R4, RZ, RZ, R12 ;  /* 0x000000ffff040224 */ /* 0x000fe200078e000c */
[----:B------:R-:W-:Y:S01]  /*0580*/  ISETP.EQ.AND P0, PT, R6, 0x8, PT ;  /* 0x000000080600780c */ /* 0x000fe20003f02270 */
[----:B------:R-:W-:Y:S01]  /*0590*/  @P3 IMAD.MOV.U32 R4, RZ, RZ, R13 ;  /* 0x000000ffff043224 */ /* 0x000fe200078e000d */
[----:B------:R-:W-:Y:S01]  /*05a0*/  @P5 MOV R4, R14 ;  /* 0x0000000e00045202 */ /* 0x000fe20000000f00 */
[----:B------:R-:W-:Y:S01]  /*05b0*/  @P4 IMAD.MOV.U32 R4, RZ, RZ, R15 ;  /* 0x000000ffff044224 */ /* 0x000fe200078e000f */
[----:B------:R-:W-:-:S09]  /*05c0*/  SHF.L.W.U32.HI R8, R5, R3, R8 ;  /* 0x0000000305087219 */ /* 0x000fd20000010e08 */
[----:B------:R-:W-:-:S05]  /*05d0*/  @P0 IMAD.MOV.U32 R4, RZ, RZ, R11 ;  /* 0x000000ffff040224 */ /* 0x000fca00078e000b */
[----:B------:R-:W-:-:S07]  /*05e0*/  SHF.L.W.U32.HI R5, R4, R3, R5 ;  /* 0x0000000304057219 */ /* 0x000fce0000010e05 */
.L_x_4:
[----:B------:R-:W-:Y:S05]  /*05f0*/  BSYNC.RECONVERGENT B1 ;  /* 0x0000000000017941 */ /* 0x000fea0003800200 */
.L_x_3:
[C-C-:B------:R-:W-:Y:S01]  /*0600*/  SHF.L.W.U32.HI R9, R5.reuse, 0x2, R8.reuse ;  /* 0x0000000205097819 */ /* 0x140fe20000010e08 */
[----:B------:R-:W-:Y:S01]  /*0610*/  IMAD.SHL.U32 R5, R5, 0x4, RZ ;  /* 0x0000000405057824 */ /* 0x000fe200078e00ff */
[----:B------:R-:W-:Y:S01]  /*0620*/  UMOV UR4, 0x54442d19 ;  /* 0x54442d1900047882 */ /* 0x000fe20000000000 */
[----:B------:R-:W-:Y:S01]  /*0630*/  UMOV UR5, 0x3bf921fb ;  /* 0x3bf921fb00057882 */ /* 0x000fe20000000000 */
[----:B------:R-:W-:Y:S02]  /*0640*/  SHF.R.S32.HI R4, RZ, 0x1f, R9 ;  /* 0x0000001fff047819 */ /* 0x000fe40000011409 */
[----:B------:R-:W-:Y:S02]  /*0650*/  SHF.R.U32.HI R3, RZ, 0x1e, R8 ;  /* 0x0000001eff037819 */ /* 0x000fe40000011608 */
[C---:B------:R-:W-:Y:S02]  /*0660*/  LOP3.LUT R6, R4.reuse, R5, RZ, 0x3c, !PT ;  /* 0x0000000504067212 */ /* 0x040fe400078e3cff */
[----:B------:R-:W-:-:S02]  /*0670*/  LOP3.LUT R7, R4, R9, RZ, 0x3c, !PT ;  /* 0x0000000904077212 */ /* 0x000fc400078e3cff */
[----:B------:R-:W-:Y:S02]  /*0680*/  ISETP.GE.AND P0, PT, R0, RZ, PT ;  /* 0x000000ff0000720c */ /* 0x000fe40003f06270 */
[----:B------:R-:W0:Y:S01]  /*0690*/  I2F.F64.S64 R4, R6 ;  /* 0x0000000600047312 */ /* 0x000e220000301c00 */
[C---:B------:R-:W-:Y:S02]  /*06a0*/  LOP3.LUT R0, R9.reuse, R0, RZ, 0x3c, !PT ;  /* 0x0000000009007212 */ /* 0x040fe400078e3cff */
[----:B------:R-:W-:Y:S02]  /*06b0*/  LEA.HI R3, R9, R3, RZ, 0x1 ;  /* 0x0000000309037211 */ /* 0x000fe400078f08ff */
[----:B------:R-:W-:-:S03]  /*06c0*/  ISETP.GE.AND P1, PT, R0, RZ, PT ;  /* 0x000000ff0000720c */ /* 0x000fc60003f26270 */
[----:B------:R-:W-:-:S05]  /*06d0*/  IMAD.MOV R0, RZ, RZ, -R3 ;  /* 0x000000ffff007224 */ /* 0x000fca00078e0a03 */
[----:B------:R-:W-:Y:S01]  /*06e0*/  @!P0 MOV R3, R0 ;  /* 0x0000000000038202 */ /* 0x000fe20000000f00 */
[----:B0-----:R-:W-:-:S10]  /*06f0*/  DMUL R4, R4, UR4 ;  /* 0x0000000404047c28 */ /* 0x001fd40008000000 */
[----:B------:R-:W0:Y:S02]  /*0700*/  F2F.F32.F64 R4, R4 ;  /* 0x0000000400047310 */ /* 0x000e240000301000 */
[----:B0-----:R-:W-:-:S07]  /*0710*/  FSEL R6, -R4, R4, !P1 ;  /* 0x0000000404067208 */ /* 0x001fce0004800100 */
.L_x_1:
[----:B------:R-:W-:Y:S05]  /*0720*/  BSYNC.RECONVERGENT B0 ;  /* 0x0000000000007941 */ /* 0x000fea0003800200 */
.L_x_0:
[----:B------:R-:W-:Y:S01]  /*0730*/  LOP3.LUT R4, R3, 0x1, RZ, 0xc0, !PT ;  /* 0x0000000103047812 */ /* 0x000fe200078ec0ff */
[----:B------:R-:W-:Y:S02]  /*0740*/  IMAD.MOV.U32 R0, RZ, RZ, 0x37cbac00 ;  /* 0x37cbac00ff007424 */ /* 0x000fe400078e00ff */
[----:B------:R-:W-:Y:S01]  /*0750*/  FMUL R5, R6, R6 ;  /* 0x0000000606057220 */ /* 0x000fe20000400000 */
[----:B------:R-:W-:Y:S01]  /*0760*/  IMAD.MOV.U32 R7, RZ, RZ, 0x3effffff ;  /* 0x3effffffff077424 */ /* 0x000fe200078e00ff */
[----:B------:R-:W-:Y:S01]  /*0770*/  ISETP.NE.U32.AND P0, PT, R4, 0x1, PT ;  /* 0x000000010400780c */ /* 0x000fe20003f05070 */
[----:B------:R-:W-:Y:S02]  /*0780*/  IMAD.MOV.U32 R4, RZ, RZ, 0x3d2aaabb ;  /* 0x3d2aaabbff047424 */ /* 0x000fe400078e00ff */
[----:B------:R-:W-:Y:S01]  /*0790*/  FFMA R0, R5, R0, -0.0013887860113754868507 ;  /* 0xbab607ed05007423 */ /* 0x000fe20000000000 */
[----:B------:R-:W-:Y:S02]  /*07a0*/  LOP3.LUT P1, RZ, R3, 0x2, RZ, 0xc0, !PT ;  /* 0x0000000203ff7812 */ /* 0x000fe4000782c0ff */
[----:B------:R-:W-:-:S02]  /*07b0*/  FSEL R3, -R7, -0.16666662693023681641, !P0 ;  /* 0xbe2aaaa807037808 */ /* 0x000fc40004000100 */
[----:B------:R-:W-:Y:S02]  /*07c0*/  FSEL R0, R0, -0.00019574658654164522886, !P0 ;  /* 0xb94d415300007808 */ /* 0x000fe40004000000 */
[----:B------:R-:W-:-:S05]  /*07d0*/  FSEL R4, R4, 0.0083327032625675201416, !P0 ;  /* 0x3c0885e404047808 */ /* 0x000fca0004000000 */
[C---:B------:R-:W-:Y:S01]  /*07e0*/  FFMA R4, R5.reuse, R0, R4 ;  /* 0x0000000005047223 */ /* 0x040fe20000000004 */
[----:B------:R-:W-:Y:S02]  /*07f0*/  FSEL R0, R6, 1, P0 ;  /* 0x3f80000006007808 */ /* 0x000fe40000000000 */
[----:B------:R-:W0:Y:S01]  /*0800*/  LDC.64 R6, c[0x0][0x388] ;  /* 0x0000e200ff067b82 */ /* 0x000e220000000a00 */
[C---:B------:R-:W-:Y:S02]  /*0810*/  FFMA R3, R5.reuse, R4, R3 ;  /* 0x0000000405037223 */ /* 0x040fe40000000003 */
[----:B------:R-:W-:-:S04]  /*0820*/  FFMA R5, R5, R0, RZ ;  /* 0x0000000005057223 */ /* 0x000fc800000000ff */
[----:B------:R-:W-:-:S04]  /*0830*/  FFMA R5, R5, R3, R0 ;  /* 0x0000000305057223 */ /* 0x000fc80000000000 */
[----:B------:R-:W-:-:S06]  /*0840*/  @P1 FADD R5, RZ, -R5 ;  /* 0x80000005ff051221 */ /* 0x000fcc0000000000 */
[----:B------:R-:W1:Y:S01]  /*0850*/  F2F.F64.F32 R4, R5 ;  /* 0x0000000500047310 */ /* 0x000e620000201800 */
[----:B0-----:R-:W-:-:S05]  /*0860*/  IMAD.WIDE.U32 R2, R2, 0x8, R6 ;  /* 0x0000000802027825 */ /* 0x001fca00078e0006 */
[----:B-1----:R-:W-:Y:S01]  /*0870*/  STG.E.64 desc[UR6][R2.64], R4 ;  /* 0x0000000402007986 */ /* 0x002fe2000c101b06 */
[----:B------:R-:W-:Y:S05]  /*0880*/  EXIT ;  /* 0x000000000000794d */ /* 0x000fea0003800000 */
.L_x_5:
[----:B------:R-:W-:-:S00]  /*0890*/  BRA `(.L_x_5) ;  /* 0xfffffffc00fc7947 */ /* 0x000fc0000383ffff */
[----:B------:R-:W-:-:S00]  /*08a0*/  NOP ;  /* 0x0000000000007918 */ /* 0x000fc00000000000 */
        /* <DEDUP_REMOVED lines=13> */
.L_x_6:


//--------------------- .nv.global.init           --------------------------
	.section	.nv.global.init,"aw",@progbits
	.align	4
.nv.global.init:
	.type		__cudart_i2opi_f,@object
	.size		__cudart_i2opi_f,(.L_0 - __cudart_i2opi_f)
__cudart_i2opi_f:
        /*0000*/ 	.byte	0x41, 0x90, 0x43, 0x3c, 0x99, 0x95, 0x62, 0xdb, 0xc0, 0xdd, 0x34, 0xf5, 0xd1, 0x57, 0x27, 0xfc
        /*0010*/ 	.byte	0x29, 0x15, 0x44, 0x4e, 0x6e, 0x83, 0xf9, 0xa2
.L_0:


//--------------------- .nv.shared.reserved.0     --------------------------
	.section	.nv.shared.reserved.0,"aw",@nobits
	.weak		__nv_reservedSMEM_offset_0_alias
	.size		__nv_reservedSMEM_offset_0_alias, 0, 64
	.other		__nv_reservedSMEM_offset_0_alias,@"STO_CUDA_RESERVED_SHARED STV_DEFAULT"
__nv_reservedSMEM_offset_0_alias:
	.zero		0
	.zero		64


//--------------------- .nv.constant0._Z14angles_to_sinePdS_ --------------------------
	.section	.nv.constant0._Z14angles_to_sinePdS_,"a",@progbits
	.sectionflags	@""
	.align	4
.nv.constant0._Z14angles_to_sinePdS_:
	.zero		912


//--------------------- SYMBOLS --------------------------

	.type		.nv.reservedSmem.offset0,@object
	.size		.nv.reservedSmem.offset0,0x4
